	.headerflags	@"EF_CUDA_TEXMODE_UNIFIED EF_CUDA_64BIT_ADDRESS EF_CUDA_ACCELERATORS EF_CUDA_SM90 EF_CUDA_VIRTUAL_SM(EF_CUDA_SM90)"
	.elftype	@"ET_EXEC"


//--------------------- .nv.info                  --------------------------
	.section	.nv.info,"",@"SHT_CUDA_INFO"
	.align	4


	//----- nvinfo : EIATTR_REGCOUNT
	.align		4
        /*0000*/ 	.byte	0x04, 0x2f
        /*0002*/ 	.short	(.L_1 - .L_0)
	.align		4
.L_0:
        /*0004*/ 	.word	index@(triton_poi_fused__to_copy__unsafe_index_add_arange_clamp_mul_sub_0)
        /*0008*/ 	.word	0x00000020


	//----- nvinfo : EIATTR_MIN_STACK_SIZE
	.align		4
.L_1:
        /*000c*/ 	.byte	0x04, 0x12
        /*000e*/ 	.short	(.L_3 - .L_2)
	.align		4
.L_2:
        /*0010*/ 	.word	index@(triton_poi_fused__to_copy__unsafe_index_add_arange_clamp_mul_sub_0)
        /*0014*/ 	.word	0x00000000


	//----- nvinfo : EIATTR_FRAME_SIZE
	.align		4
.L_3:
        /*0018*/ 	.byte	0x04, 0x11
        /*001a*/ 	.short	(.L_5 - .L_4)
	.align		4
.L_4:
        /*001c*/ 	.word	index@(triton_poi_fused__to_copy__unsafe_index_add_arange_clamp_mul_sub_0)
        /*0020*/ 	.word	0x00000000


	//----- nvinfo : EIATTR_MIN_STACK_SIZE
	.align		4
.L_5:
        /*0024*/ 	.byte	0x04, 0x12
        /*0026*/ 	.short	(.L_7 - .L_6)
	.align		4
.L_6:
        /*0028*/ 	.word	index@(triton_poi_fused__to_copy__unsafe_index_add_arange_clamp_mul_sub_0)
        /*002c*/ 	.word	0x00000000
.L_7:


//--------------------- .nv.info.triton_poi_fused__to_copy__unsafe_index_add_arange_clamp_mul_sub_0 --------------------------
	.section	.nv.info.triton_poi_fused__to_copy__unsafe_index_add_arange_clamp_mul_sub_0,"",@"SHT_CUDA_INFO"
	.sectionflags	@""
	.align	4


	//----- nvinfo : EIATTR_CUDA_API_VERSION
	.align		4
        /*0000*/ 	.byte	0x04, 0x37
        /*0002*/ 	.short	(.L_9 - .L_8)
.L_8:
        /*0004*/ 	.word	0x0000007c


	//----- nvinfo : EIATTR_KPARAM_INFO
	.align		4
.L_9:
        /*0008*/ 	.byte	0x04, 0x17
        /*000a*/ 	.short	(.L_11 - .L_10)
.L_10:
        /*000c*/ 	.word	0x00000000
        /*0010*/ 	.short	0x0003
        /*0012*/ 	.short	0x0018
        /*0014*/ 	.byte	0x00, 0xf0, 0x11, 0x00


	//----- nvinfo : EIATTR_KPARAM_INFO
	.align		4
.L_11:
        /*0018*/ 	.byte	0x04, 0x17
        /*001a*/ 	.short	(.L_13 - .L_12)
.L_12:
        /*001c*/ 	.word	0x00000000
        /*0020*/ 	.short	0x0002
        /*0022*/ 	.short	0x0010
        /*0024*/ 	.byte	0x00, 0xf4, 0x21, 0x00


	//----- nvinfo : EIATTR_KPARAM_INFO
	.align		4
.L_13:
        /*0028*/ 	.byte	0x04, 0x17
        /*002a*/ 	.short	(.L_15 - .L_14)
.L_14:
        /*002c*/ 	.word	0x00000000
        /*0030*/ 	.short	0x0001
        /*0032*/ 	.short	0x0008
        /*0034*/ 	.byte	0x00, 0xf4, 0x21, 0x00


	//----- nvinfo : EIATTR_KPARAM_INFO
	.align		4
.L_15:
        /*0038*/ 	.byte	0x04, 0x17
        /*003a*/ 	.short	(.L_17 - .L_16)
.L_16:
        /*003c*/ 	.word	0x00000000
        /*0040*/ 	.short	0x0000
        /*0042*/ 	.short	0x0000
        /*0044*/ 	.byte	0x00, 0xf4, 0x21, 0x00


	//----- nvinfo : EIATTR_SPARSE_MMA_MASK
	.align		4
.L_17:
        /*0048*/ 	.byte	0x03, 0x50
        /*004a*/ 	.short	0x0000


	//----- nvinfo : EIATTR_MAXREG_COUNT
	.align		4
        /*004c*/ 	.byte	0x03, 0x1b
        /*004e*/ 	.short	0x00ff


	//----- nvinfo : EIATTR_EXIT_INSTR_OFFSETS
	.align		4
        /*0050*/ 	.byte	0x04, 0x1c
        /*0052*/ 	.short	(.L_19 - .L_18)


	//   ....[0]....
.L_18:
        /*0054*/ 	.word	0x00000a10


	//   ....[1]....
        /*0058*/ 	.word	0x00000a30


	//----- nvinfo : EIATTR_REQNTID
	.align		4
.L_19:
        /*005c*/ 	.byte	0x04, 0x10
        /*005e*/ 	.short	(.L_21 - .L_20)
.L_20:
        /*0060*/ 	.word	0x00000100
        /*0064*/ 	.word	0x00000001
        /*0068*/ 	.word	0x00000001


	//----- nvinfo : EIATTR_CBANK_PARAM_SIZE
	.align		4
.L_21:
        /*006c*/ 	.byte	0x03, 0x19
        /*006e*/ 	.short	0x001c


	//----- nvinfo : EIATTR_PARAM_CBANK
	.align		4
        /*0070*/ 	.byte	0x04, 0x0a
        /*0072*/ 	.short	(.L_23 - .L_22)
	.align		4
.L_22:
        /*0074*/ 	.word	index@(.nv.constant0.triton_poi_fused__to_copy__unsafe_index_add_arange_clamp_mul_sub_0)
        /*0078*/ 	.short	0x0210
        /*007a*/ 	.short	0x001c


	//----- nvinfo : EIATTR_SW_WAR
	.align		4
.L_23:
        /*007c*/ 	.byte	0x04, 0x36
        /*007e*/ 	.short	(.L_25 - .L_24)
.L_24:
        /*0080*/ 	.word	0x00000008
.L_25:


//--------------------- .nv.callgraph             --------------------------
	.section	.nv.callgraph,"",@"SHT_CUDA_CALLGRAPH"
	.align	4
	.sectionentsize	8
	.align		4
        /*0000*/ 	.word	0x00000000
	.align		4
        /*0004*/ 	.word	0xffffffff
	.align		4
        /*0008*/ 	.word	0x00000000
	.align		4
        /*000c*/ 	.word	0xfffffffe
	.align		4
        /*0010*/ 	.word	0x00000000
	.align		4
        /*0014*/ 	.word	0xfffffffd
	.align		4
        /*0018*/ 	.word	0x00000000
	.align		4
        /*001c*/ 	.word	0xfffffffc


//--------------------- .text.triton_poi_fused__to_copy__unsafe_index_add_arange_clamp_mul_sub_0 --------------------------
	.section	.text.triton_poi_fused__to_copy__unsafe_index_add_arange_clamp_mul_sub_0,"ax",@progbits
	.align	128
        .global         triton_poi_fused__to_copy__unsafe_index_add_arange_clamp_mul_sub_0
        .type           triton_poi_fused__to_copy__unsafe_index_add_arange_clamp_mul_sub_0,@function
        .size           triton_poi_fused__to_copy__unsafe_index_add_arange_clamp_mul_sub_0,(.L_x_1 - triton_poi_fused__to_copy__unsafe_index_add_arange_clamp_mul_sub_0)
        .other          triton_poi_fused__to_copy__unsafe_index_add_arange_clamp_mul_sub_0,@"STO_CUDA_ENTRY STV_DEFAULT"
triton_poi_fused__to_copy__unsafe_index_add_arange_clamp_mul_sub_0:
.text.triton_poi_fused__to_copy__unsafe_index_add_arange_clamp_mul_sub_0:
[----:B------:R-:W0:Y:S02]  /*0000*/  LDC R1, c[0x0][0x28] ;  /* 0x00000a00ff017b82 */ /* 0x000e240000000800 */
[----:B------:R-:W1:Y:S01]  /*0010*/  S2R R6, SR_TID.X ;  /* 0x0000000000067919 */ /* 0x000e620000002100 */
[----:B------:R-:W-:Y:S01]  /*0020*/  HFMA2.MMA R14, -RZ, RZ, 0, 9.5367431640625e-07 ;  /* 0x00000010ff0e7435 */ /* 0x000fe200000001ff */
[----:B------:R-:W-:Y:S01]  /*0030*/  ULDC.64 UR6, c[0x0][0x218] ;  /* 0x0000860000067ab9 */ /* 0x000fe20000000a00 */
[----:B------:R-:W-:Y:S01]  /*0040*/  IMAD.MOV.U32 R15, RZ, RZ, 0x0 ;  /* 0x00000000ff0f7424 */ /* 0x000fe200078e00ff */
[----:B------:R-:W2:Y:S01]  /*0050*/  S2R R3, SR_CTAID.X ;  /* 0x0000000000037919 */ /* 0x000ea20000002500 */
[----:B------:R-:W-:Y:S01]  /*0060*/  ULDC.64 UR4, c[0x0][0x208] ;  /* 0x0000820000047ab9 */ /* 0x000fe20000000a00 */
[----:B------:R-:W-:Y:S01]  /*0070*/  IMAD.MOV.U32 R20, RZ, RZ, RZ ;  /* 0x000000ffff147224 */ /* 0x000fe200078e00ff */
[----:B-1----:R-:W-:-:S05]  /*0080*/  LOP3.LUT R6, R6, 0xff, RZ, 0xc0, !PT ;  /* 0x000000ff06067812 */ /* 0x002fca00078ec0ff */
[----:B--2---:R-:W-:-:S04]  /*0090*/  IMAD R6, R3, 0x200, R6 ;  /* 0x0000020003067824 */ /* 0x004fc800078e0206 */
[----:B------:R-:W-:-:S04]  /*00a0*/  IMAD.HI R0, R6, 0x6d978b8f, RZ ;  /* 0x6d978b8f06007827 */ /* 0x000fc800078e02ff */
[----:B------:R-:W-:Y:S01]  /*00b0*/  IMAD.HI R23, R6, 0x17753347, RZ ;  /* 0x1775334706177827 */ /* 0x000fe200078e02ff */
[----:B------:R-:W-:-:S04]  /*00c0*/  SHF.R.U32.HI R3, RZ, 0x1f, R0 ;  /* 0x0000001fff037819 */ /* 0x000fc80000011600 */
[----:B------:R-:W-:Y:S01]  /*00d0*/  LEA.HI.SX32 R3, R0, R3, 0x19 ;  /* 0x0000000300037211 */ /* 0x000fe200078fcaff */
[----:B------:R-:W-:Y:S01]  /*00e0*/  VIADD R0, R6, 0x100 ;  /* 0x0000010006007836 */ /* 0x000fe20000000000 */
[----:B------:R-:W-:-:S03]  /*00f0*/  SHF.R.U32.HI R18, RZ, 0x1f, R23 ;  /* 0x0000001fff127819 */ /* 0x000fc60000011617 */
[----:B------:R-:W-:Y:S01]  /*0100*/  IMAD.HI R2, R3, 0x6d978b8f, RZ ;  /* 0x6d978b8f03027827 */ /* 0x000fe200078e02ff */
[----:B------:R-:W-:-:S03]  /*0110*/  LEA.HI.SX32 R23, R23, R18, 0x13 ;  /* 0x0000001217177211 */ /* 0x000fc600078f9aff */
[----:B------:R-:W-:Y:S01]  /*0120*/  IMAD R8, R3, -0x12b, R6 ;  /* 0xfffffed503087824 */ /* 0x000fe200078e0206 */
[----:B------:R-:W-:Y:S01]  /*0130*/  SHF.R.U32.HI R5, RZ, 0x1f, R2 ;  /* 0x0000001fff057819 */ /* 0x000fe20000011602 */
[----:B------:R-:W-:-:S03]  /*0140*/  IMAD.HI R4, R0, 0x6d978b8f, RZ ;  /* 0x6d978b8f00047827 */ /* 0x000fc600078e02ff */
[----:B------:R-:W-:Y:S01]  /*0150*/  I2FP.F32.S32 R8, R8 ;  /* 0x0000000800087245 */ /* 0x000fe20000201400 */
[----:B------:R-:W-:Y:S01]  /*0160*/  IMAD.SHL.U32 R27, R23, 0x10, RZ ;  /* 0x00000010171b7824 */ /* 0x000fe200078e00ff */
[----:B------:R-:W-:Y:S02]  /*0170*/  SHF.R.U32.HI R7, RZ, 0x1f, R4 ;  /* 0x0000001fff077819 */ /* 0x000fe40000011604 */
[----:B------:R-:W-:Y:S01]  /*0180*/  LEA.HI.SX32 R2, R2, R5, 0x19 ;  /* 0x0000000502027211 */ /* 0x000fe200078fcaff */
[----:B------:R-:W-:Y:S01]  /*0190*/  IMAD.MOV.U32 R5, RZ, RZ, 0x3c5b2f17 ;  /* 0x3c5b2f17ff057424 */ /* 0x000fe200078e00ff */
[----:B------:R-:W-:Y:S01]  /*01a0*/  LEA.HI.SX32 R7, R4, R7, 0x19 ;  /* 0x0000000704077211 */ /* 0x000fe200078fcaff */
[----:B------:R-:W-:Y:S02]  /*01b0*/  FADD R8, R8, 0.5 ;  /* 0x3f00000008087421 */ /* 0x000fe40000000000 */
[----:B------:R-:W-:Y:S02]  /*01c0*/  IMAD R2, R2, -0x12b, R3 ;  /* 0xfffffed502027824 */ /* 0x000fe400078e0203 */
[----:B------:R-:W-:Y:S01]  /*01d0*/  FFMA R8, R8, R5, -0.5 ;  /* 0xbf00000008087423 */ /* 0x000fe20000000005 */
[----:B------:R-:W-:-:S02]  /*01e0*/  IMAD.HI R3, R7, 0x6d978b8f, RZ ;  /* 0x6d978b8f07037827 */ /* 0x000fc400078e02ff */
[----:B------:R-:W-:Y:S02]  /*01f0*/  I2FP.F32.S32 R4, R2 ;  /* 0x0000000200047245 */ /* 0x000fe40000201400 */
[----:B------:R-:W-:Y:S02]  /*0200*/  FMNMX R24, RZ, R8, !PT ;  /* 0x00000008ff187209 */ /* 0x000fe40007800000 */
[----:B------:R-:W-:Y:S01]  /*0210*/  SHF.R.U32.HI R2, RZ, 0x1f, R3 ;  /* 0x0000001fff027819 */ /* 0x000fe20000011603 */
[----:B------:R-:W-:Y:S01]  /*0220*/  FADD R4, R4, 0.5 ;  /* 0x3f00000004047421 */ /* 0x000fe20000000000 */
[----:B------:R-:W1:Y:S02]  /*0230*/  F2I.TRUNC.NTZ R25, R24 ;  /* 0x0000001800197305 */ /* 0x000e64000020f100 */
[----:B------:R-:W-:Y:S01]  /*0240*/  LEA.HI.SX32 R2, R3, R2, 0x19 ;  /* 0x0000000203027211 */ /* 0x000fe200078fcaff */
[----:B------:R-:W-:Y:S01]  /*0250*/  FFMA R4, R4, R5, -0.5 ;  /* 0xbf00000004047423 */ /* 0x000fe20000000005 */
[----:B------:R-:W-:-:S03]  /*0260*/  IMAD R3, R7, -0x12b, R0 ;  /* 0xfffffed507037824 */ /* 0x000fc600078e0200 */
[----:B------:R-:W-:Y:S01]  /*0270*/  IMAD R7, R2, -0x12b, R7 ;  /* 0xfffffed502077824 */ /* 0x000fe200078e0207 */
[----:B------:R-:W-:Y:S02]  /*0280*/  FMNMX R2, RZ, R4, !PT ;  /* 0x00000004ff027209 */ /* 0x000fe40007800000 */
[----:B------:R-:W-:Y:S02]  /*0290*/  I2FP.F32.S32 R4, R3 ;  /* 0x0000000300047245 */ /* 0x000fe40000201400 */
[----:B------:R-:W2:Y:S01]  /*02a0*/  F2I.TRUNC.NTZ R3, R2 ;  /* 0x0000000200037305 */ /* 0x000ea2000020f100 */
[----:B------:R-:W-:Y:S02]  /*02b0*/  I2FP.F32.S32 R7, R7 ;  /* 0x0000000700077245 */ /* 0x000fe40000201400 */
[----:B-1----:R-:W-:Y:S01]  /*02c0*/  ISETP.LT.U32.AND P0, PT, R25, 0x2, PT ;  /* 0x000000021900780c */ /* 0x002fe20003f01070 */
[----:B------:R-:W-:Y:S01]  /*02d0*/  FADD R4, R4, 0.5 ;  /* 0x3f00000004047421 */ /* 0x000fe20000000000 */
[----:B------:R-:W-:Y:S01]  /*02e0*/  SHF.R.S32.HI R8, RZ, 0x1f, R25 ;  /* 0x0000001fff087819 */ /* 0x000fe20000011419 */
[----:B------:R-:W-:-:S02]  /*02f0*/  FADD R7, R7, 0.5 ;  /* 0x3f00000007077421 */ /* 0x000fc40000000000 */
[-C--:B------:R-:W-:Y:S01]  /*0300*/  FFMA R4, R4, R5.reuse, -0.5 ;  /* 0xbf00000004047423 */ /* 0x080fe20000000005 */
[----:B------:R-:W-:Y:S01]  /*0310*/  ISETP.LT.AND.EX P0, PT, R8, RZ, PT, P0 ;  /* 0x000000ff0800720c */ /* 0x000fe20003f01300 */
[----:B------:R-:W-:-:S03]  /*0320*/  FFMA R7, R7, R5, -0.5 ;  /* 0xbf00000007077423 */ /* 0x000fc60000000005 */
[----:B------:R-:W-:Y:S02]  /*0330*/  SEL R9, R25, 0x2, P0 ;  /* 0x0000000219097807 */ /* 0x000fe40000000000 */
[----:B------:R-:W-:Y:S02]  /*0340*/  FMNMX R22, RZ, R4, !PT ;  /* 0x00000004ff167209 */ /* 0x000fe40007800000 */
[----:B--2---:R-:W-:Y:S02]  /*0350*/  VIMNMX R5, R3, 0x2, PT ;  /* 0x0000000203057848 */ /* 0x004fe40003fe0100 */
[----:B------:R-:W-:Y:S01]  /*0360*/  SEL R10, R8, RZ, P0 ;  /* 0x000000ff080a7207 */ /* 0x000fe20000000000 */
[----:B------:R-:W1:Y:S01]  /*0370*/  F2I.TRUNC.NTZ R11, R22 ;  /* 0x00000016000b7305 */ /* 0x000e62000020f100 */
[----:B------:R-:W-:Y:S01]  /*0380*/  LEA R8, P0, R9, UR6, 0x2 ;  /* 0x0000000609087c11 */ /* 0x000fe2000f8010ff */
[----:B------:R-:W-:Y:S01]  /*0390*/  IMAD.WIDE R4, R5, 0x10, R14 ;  /* 0x0000001005047825 */ /* 0x000fe200078e020e */
[----:B------:R-:W-:-:S02]  /*03a0*/  FMNMX R21, RZ, R7, !PT ;  /* 0x00000007ff157209 */ /* 0x000fc40007800000 */
[----:B------:R-:W-:Y:S02]  /*03b0*/  LEA.HI.X R9, R9, UR7, R10, 0x2, P0 ;  /* 0x0000000709097c11 */ /* 0x000fe400080f140a */
[----:B------:R-:W-:Y:S01]  /*03c0*/  IADD3 R16, P1, R4, UR6, RZ ;  /* 0x0000000604107c10 */ /* 0x000fe2000ff3e0ff */
[----:B------:R-:W2:Y:S01]  /*03d0*/  F2I.TRUNC.NTZ R10, R21 ;  /* 0x00000015000a7305 */ /* 0x000ea2000020f100 */
[----:B------:R-:W-:Y:S02]  /*03e0*/  IADD3 R12, P0, R4, R8, RZ ;  /* 0x00000008040c7210 */ /* 0x000fe40007f1e0ff */
[----:B------:R-:W-:Y:S02]  /*03f0*/  IADD3.X R17, R5, UR7, RZ, P1, !PT ;  /* 0x0000000705117c10 */ /* 0x000fe40008ffe4ff */
[----:B------:R-:W-:Y:S01]  /*0400*/  ISETP.GE.AND P1, PT, R6, 0x105eac, PT ;  /* 0x00105eac0600780c */ /* 0x000fe20003f26270 */
[----:B------:R-:W-:Y:S01]  /*0410*/  IMAD.X R13, R5, 0x1, R9, P0 ;  /* 0x00000001050d7824 */ /* 0x000fe200000e0609 */
[----:B-1----:R-:W-:Y:S01]  /*0420*/  ISETP.LT.U32.AND P0, PT, R11, 0x2, PT ;  /* 0x000000020b00780c */ /* 0x002fe20003f01070 */
[----:B------:R-:W-:Y:S01]  /*0430*/  IMAD.WIDE R16, R25, 0x4, R16 ;  /* 0x0000000419107825 */ /* 0x000fe200078e0210 */
[----:B------:R-:W-:-:S02]  /*0440*/  SHF.R.S32.HI R5, RZ, 0x1f, R11 ;  /* 0x0000001fff057819 */ /* 0x000fc4000001140b */
[----:B------:R-:W-:Y:S02]  /*0450*/  SHF.L.U32 R28, R3, 0x2, RZ ;  /* 0x00000002031c7819 */ /* 0x000fe400000006ff */
[----:B------:R-:W-:Y:S01]  /*0460*/  ISETP.LT.AND.EX P0, PT, R5, RZ, PT, P0 ;  /* 0x000000ff0500720c */ /* 0x000fe20003f01300 */
[----:B------:R-:W-:Y:S01]  /*0470*/  IMAD.WIDE R16, R27, 0x4, R16 ;  /* 0x000000041b107825 */ /* 0x000fe200078e0210 */
[----:B--2---:R-:W-:Y:S02]  /*0480*/  VIMNMX R7, R10, 0x2, PT ;  /* 0x000000020a077848 */ /* 0x004fe40003fe0100 */
[----:B------:R-:W-:Y:S01]  /*0490*/  MOV R4, RZ ;  /* 0x000000ff00047202 */ /* 0x000fe20000000f00 */
[----:B------:R-:W-:Y:S01]  /*04a0*/  IMAD.WIDE R8, R28, 0x4, R8 ;  /* 0x000000041c087825 */ /* 0x000fe200078e0208 */
[----:B------:R-:W-:-:S03]  /*04b0*/  SEL R18, R11, 0x2, P0 ;  /* 0x000000020b127807 */ /* 0x000fc60000000000 */
[----:B------:R-:W-:Y:S01]  /*04c0*/  IMAD.WIDE R14, R7, 0x10, R14 ;  /* 0x00000010070e7825 */ /* 0x000fe200078e020e */
[----:B------:R1:W2:Y:S03]  /*04d0*/  @!P1 LDG.E.EL R4, desc[UR4][R16.64] ;  /* 0x0000000410049981 */ /* 0x0002a6000c2e1900 */
[----:B------:R-:W-:Y:S01]  /*04e0*/  IMAD.HI R7, R0, 0x17753347, RZ ;  /* 0x1775334700077827 */ /* 0x000fe200078e02ff */
[----:B------:R-:W-:-:S03]  /*04f0*/  SEL R5, R5, RZ, P0 ;  /* 0x000000ff05057207 */ /* 0x000fc60000000000 */
[----:B------:R-:W-:Y:S01]  /*0500*/  IMAD.WIDE R8, R27, 0x4, R8 ;  /* 0x000000041b087825 */ /* 0x000fe200078e0208 */
[----:B------:R-:W-:Y:S02]  /*0510*/  SHF.R.U32.HI R26, RZ, 0x1f, R7 ;  /* 0x0000001fff1a7819 */ /* 0x000fe40000011607 */
[C---:B-1----:R-:W-:Y:S02]  /*0520*/  LEA R16, P0, R18.reuse, UR6, 0x2 ;  /* 0x0000000612107c11 */ /* 0x042fe4000f8010ff */
[----:B------:R-:W-:Y:S01]  /*0530*/  LEA.HI.SX32 R7, R7, R26, 0x13 ;  /* 0x0000001a07077211 */ /* 0x000fe200078f9aff */
[----:B------:R1:W3:Y:S01]  /*0540*/  @!P1 LDG.E.EL R20, desc[UR4][R8.64+0x4] ;  /* 0x0000040408149981 */ /* 0x0002e2000c2e1900 */
[----:B------:R-:W-:Y:S02]  /*0550*/  LEA.HI.X R17, R18, UR7, R5, 0x2, P0 ;  /* 0x0000000712117c11 */ /* 0x000fe400080f1405 */
[----:B------:R-:W-:Y:S02]  /*0560*/  IADD3 R18, P2, R14, R16, RZ ;  /* 0x000000100e127210 */ /* 0x000fe40007f5e0ff */
[----:B------:R-:W-:-:S03]  /*0570*/  ISETP.GE.AND P0, PT, R0, 0x105eac, PT ;  /* 0x00105eac0000780c */ /* 0x000fc60003f06270 */
[----:B------:R-:W-:Y:S01]  /*0580*/  IMAD.X R19, R15, 0x1, R17, P2 ;  /* 0x000000010f137824 */ /* 0x000fe200010e0611 */
[----:B-1----:R-:W-:Y:S01]  /*0590*/  HFMA2.MMA R9, -RZ, RZ, 0, 0 ;  /* 0x00000000ff097435 */ /* 0x002fe200000001ff */
[----:B------:R-:W-:-:S04]  /*05a0*/  IMAD.SHL.U32 R8, R7, 0x10, RZ ;  /* 0x0000001007087824 */ /* 0x000fc800078e00ff */
[----:B------:R-:W-:-:S05]  /*05b0*/  IMAD.WIDE R18, R8, 0x4, R18 ;  /* 0x0000000408127825 */ /* 0x000fca00078e0212 */
[----:B------:R1:W4:Y:S01]  /*05c0*/  @!P0 LDG.E.EL R9, desc[UR4][R18.64+0x4] ;  /* 0x0000040412098981 */ /* 0x000322000c2e1900 */
[----:B------:R-:W-:Y:S01]  /*05d0*/  IMAD.SHL.U32 R26, R10, 0x4, RZ ;  /* 0x000000040a1a7824 */ /* 0x000fe200078e00ff */
[----:B------:R-:W-:Y:S01]  /*05e0*/  IADD3 R14, P2, R14, UR6, RZ ;  /* 0x000000060e0e7c10 */ /* 0x000fe2000ff5e0ff */
[----:B-1----:R-:W1:Y:S02]  /*05f0*/  LDC.64 R18, c[0x0][0x218] ;  /* 0x00008600ff127b82 */ /* 0x002e640000000a00 */
[----:B------:R-:W-:Y:S01]  /*0600*/  IMAD.WIDE R16, R26, 0x4, R16 ;  /* 0x000000041a107825 */ /* 0x000fe200078e0210 */
[----:B------:R-:W-:-:S03]  /*0610*/  IADD3.X R15, R15, UR7, RZ, P2, !PT ;  /* 0x000000070f0f7c10 */ /* 0x000fc600097fe4ff */
[----:B------:R-:W-:Y:S02]  /*0620*/  IMAD.MOV.U32 R5, RZ, RZ, RZ ;  /* 0x000000ffff057224 */ /* 0x000fe400078e00ff */
[----:B------:R-:W-:Y:S01]  /*0630*/  IMAD.WIDE R16, R8, 0x4, R16 ;  /* 0x0000000408107825 */ /* 0x000fe200078e0210 */
[----:B------:R-:W-:-:S03]  /*0640*/  IADD3 R27, R28, R27, R25 ;  /* 0x0000001b1c1b7210 */ /* 0x000fc60007ffe019 */
[----:B------:R-:W-:Y:S01]  /*0650*/  IMAD.WIDE R14, R11, 0x4, R14 ;  /* 0x000000040b0e7825 */ /* 0x000fe200078e020e */
[----:B------:R5:W2:Y:S01]  /*0660*/  @!P0 LDG.E.EL R5, desc[UR4][R16.64+0x4] ;  /* 0x0000040410058981 */ /* 0x000aa2000c2e1900 */
[----:B------:R-:W-:Y:S02]  /*0670*/  CS2R R28, SRZ ;  /* 0x00000000001c7805 */ /* 0x000fe4000001ff00 */
[----:B------:R-:W-:Y:S01]  /*0680*/  IMAD.WIDE R14, R8, 0x4, R14 ;  /* 0x00000004080e7825 */ /* 0x000fe200078e020e */
[----:B-----5:R-:W-:-:S04]  /*0690*/  SHF.L.U32 R17, R23, 0x4, RZ ;  /* 0x0000000417117819 */ /* 0x020fc800000006ff */
[----:B------:R5:W4:Y:S01]  /*06a0*/  @!P0 LDG.E.EL R28, desc[UR4][R14.64] ;  /* 0x000000040e1c8981 */ /* 0x000b22000c2e1900 */
[----:B------:R-:W-:Y:S01]  /*06b0*/  IADD3 R8, R26, R8, R11 ;  /* 0x000000081a087210 */ /* 0x000fe20007ffe00b */
[----:B-1----:R-:W-:-:S04]  /*06c0*/  IMAD.WIDE R26, R27, 0x4, R18 ;  /* 0x000000041b1a7825 */ /* 0x002fc800078e0212 */
[----:B------:R-:W-:Y:S01]  /*06d0*/  IMAD.WIDE R12, R17, 0x4, R12 ;  /* 0x00000004110c7825 */ /* 0x000fe200078e020c */
[----:B------:R-:W-:Y:S01]  /*06e0*/  MOV R17, RZ ;  /* 0x000000ff00117202 */ /* 0x000fe20000000f00 */
[----:B------:R-:W3:Y:S02]  /*06f0*/  @!P1 LDG.E.EL R29, desc[UR4][R26.64] ;  /* 0x000000041a1d9981 */ /* 0x000ee4000c2e1900 */
[----:B------:R-:W-:Y:S01]  /*0700*/  IMAD.WIDE R18, R8, 0x4, R18 ;  /* 0x0000000408127825 */ /* 0x000fe200078e0212 */
[----:B------:R-:W-:Y:S01]  /*0710*/  I2FP.F32.S32 R25, R25 ;  /* 0x0000001900197245 */ /* 0x000fe20000201400 */
[----:B-----5:R-:W1:Y:S01]  /*0720*/  LDC.64 R14, c[0x0][0x220] ;  /* 0x00008800ff0e7b82 */ /* 0x020e620000000a00 */
[----:B------:R5:W2:Y:S01]  /*0730*/  @!P1 LDG.E.EL R17, desc[UR4][R12.64+0x4] ;  /* 0x000004040c119981 */ /* 0x000aa2000c2e1900 */
[----:B------:R-:W-:-:S06]  /*0740*/  IMAD.MOV.U32 R8, RZ, RZ, RZ ;  /* 0x000000ffff087224 */ /* 0x000fcc00078e00ff */
[----:B------:R-:W2:Y:S01]  /*0750*/  @!P0 LDG.E.EL R8, desc[UR4][R18.64] ;  /* 0x0000000412088981 */ /* 0x000ea2000c2e1900 */
[----:B------:R-:W-:Y:S01]  /*0760*/  I2FP.F32.S32 R11, R11 ;  /* 0x0000000b000b7245 */ /* 0x000fe20000201400 */
[----:B------:R-:W-:Y:S02]  /*0770*/  IMAD R6, R23, -0x15d39, R6 ;  /* 0xfffea2c717067824 */ /* 0x000fe400078e0206 */
[----:B------:R-:W-:Y:S02]  /*0780*/  IMAD R0, R7, -0x15d39, R0 ;  /* 0xfffea2c707007824 */ /* 0x000fe400078e0200 */
[----:B------:R-:W-:Y:S01]  /*0790*/  FADD R11, R22, -R11 ;  /* 0x8000000b160b7221 */ /* 0x000fe20000000000 */
[----:B------:R-:W-:Y:S01]  /*07a0*/  FADD R25, R24, -R25 ;  /* 0x8000001918197221 */ /* 0x000fe20000000000 */
[----:B------:R-:W-:-:S03]  /*07b0*/  IMAD R23, R23, 0x15d40, R6 ;  /* 0x00015d4017177824 */ /* 0x000fc600078e0206 */
[----:B------:R-:W-:Y:S01]  /*07c0*/  FMNMX R16, RZ, R11, !PT ;  /* 0x0000000bff107209 */ /* 0x000fe20007800000 */
[----:B------:R-:W-:Y:S01]  /*07d0*/  IMAD R11, R7, 0x15d40, R0 ;  /* 0x00015d40070b7824 */ /* 0x000fe200078e0200 */
[----:B-----5:R-:W-:Y:S01]  /*07e0*/  I2FP.F32.S32 R13, R3 ;  /* 0x00000003000d7245 */ /* 0x020fe20000201400 */
[----:B------:R-:W5:Y:S01]  /*07f0*/  LDC.64 R6, c[0x0][0x210] ;  /* 0x00008400ff067b82 */ /* 0x000f620000000a00 */
[----:B------:R-:W-:-:S03]  /*0800*/  FMNMX R25, RZ, R25, !PT ;  /* 0x00000019ff197209 */ /* 0x000fc60007800000 */
[----:B------:R-:W-:Y:S01]  /*0810*/  FADD R13, R2, -R13 ;  /* 0x8000000d020d7221 */ /* 0x000fe20000000000 */
[C---:B------:R-:W-:Y:S02]  /*0820*/  FSETP.GEU.AND P3, PT, R25.reuse, 1, PT ;  /* 0x3f8000001900780b */ /* 0x040fe40003f6e000 */
[----:B------:R-:W-:Y:S02]  /*0830*/  I2FP.F32.S32 R10, R10 ;  /* 0x0000000a000a7245 */ /* 0x000fe40000201400 */
[----:B------:R-:W-:Y:S02]  /*0840*/  FSEL R0, R25, 1, !P3 ;  /* 0x3f80000019007808 */ /* 0x000fe40005800000 */
[----:B------:R-:W-:Y:S02]  /*0850*/  FMNMX R13, RZ, R13, !PT ;  /* 0x0000000dff0d7209 */ /* 0x000fe40007800000 */
[----:B------:R-:W-:Y:S01]  /*0860*/  FSETP.GEU.AND P2, PT, R16, 1, PT ;  /* 0x3f8000001000780b */ /* 0x000fe20003f4e000 */
[----:B------:R-:W-:Y:S01]  /*0870*/  FADD R10, R21, -R10 ;  /* 0x8000000a150a7221 */ /* 0x000fe20000000000 */
[----:B------:R-:W-:-:S02]  /*0880*/  FSETP.GEU.AND P3, PT, R13, 1, PT ;  /* 0x3f8000000d00780b */ /* 0x000fc40003f6e000 */
[----:B------:R-:W-:Y:S02]  /*0890*/  FSEL R3, R16, 1, !P2 ;  /* 0x3f80000010037808 */ /* 0x000fe40005000000 */
[----:B------:R-:W-:Y:S02]  /*08a0*/  FMNMX R10, RZ, R10, !PT ;  /* 0x0000000aff0a7209 */ /* 0x000fe40007800000 */
[----:B------:R-:W-:Y:S02]  /*08b0*/  FSEL R13, R13, 1, !P3 ;  /* 0x3f8000000d0d7808 */ /* 0x000fe40005800000 */
[----:B------:R-:W-:-:S04]  /*08c0*/  FSETP.GEU.AND P2, PT, R10, 1, PT ;  /* 0x3f8000000a00780b */ /* 0x000fc80003f4e000 */
[----:B------:R-:W-:Y:S01]  /*08d0*/  FSEL R10, R10, 1, !P2 ;  /* 0x3f8000000a0a7808 */ /* 0x000fe20005000000 */
[----:B----4-:R-:W-:Y:S01]  /*08e0*/  FADD R9, -R28, R9 ;  /* 0x000000091c097221 */ /* 0x010fe20000000100 */
[----:B---3--:R-:W-:Y:S01]  /*08f0*/  FADD R20, R20, -R29 ;  /* 0x8000001d14147221 */ /* 0x008fe20000000000 */
[----:B--2---:R-:W-:-:S03]  /*0900*/  FADD R17, -R4, R17 ;  /* 0x0000001104117221 */ /* 0x004fc60000000100 */
[C---:B------:R-:W-:Y:S01]  /*0910*/  FFMA R29, R0.reuse, R20, R29 ;  /* 0x00000014001d7223 */ /* 0x040fe2000000001d */
[----:B------:R-:W-:Y:S01]  /*0920*/  FFMA R0, R0, R17, R4 ;  /* 0x0000001100007223 */ /* 0x000fe20000000004 */
[----:B------:R-:W-:-:S03]  /*0930*/  FADD R5, R5, -R8 ;  /* 0x8000000805057221 */ /* 0x000fc60000000000 */
[----:B------:R-:W-:Y:S01]  /*0940*/  FADD R0, -R29, R0 ;  /* 0x000000001d007221 */ /* 0x000fe20000000100 */
[C---:B------:R-:W-:Y:S01]  /*0950*/  FFMA R9, R3.reuse, R9, R28 ;  /* 0x0000000903097223 */ /* 0x040fe2000000001c */
[----:B------:R-:W-:Y:S01]  /*0960*/  FFMA R8, R3, R5, R8 ;  /* 0x0000000503087223 */ /* 0x000fe20000000008 */
[----:B-1----:R-:W-:-:S04]  /*0970*/  IMAD.WIDE R2, R23, 0x4, R14 ;  /* 0x0000000417027825 */ /* 0x002fc800078e020e */
[----:B------:R-:W-:Y:S01]  /*0980*/  FMUL R13, R0, R13 ;  /* 0x0000000d000d7220 */ /* 0x000fe20000400000 */
[----:B------:R-:W-:Y:S01]  /*0990*/  IMAD.WIDE R14, R11, 0x4, R14 ;  /* 0x000000040b0e7825 */ /* 0x000fe200078e020e */
[----:B------:R1:W-:Y:S03]  /*09a0*/  @!P1 STG.E desc[UR4][R2.64], R29 ;  /* 0x0000001d02009986 */ /* 0x0003e6000c101904 */
[----:B-----5:R-:W-:-:S04]  /*09b0*/  IMAD.WIDE R4, R23, 0x4, R6 ;  /* 0x0000000417047825 */ /* 0x020fc800078e0206 */
[----:B------:R-:W-:Y:S01]  /*09c0*/  FADD R9, -R8, R9 ;  /* 0x0000000908097221 */ /* 0x000fe20000000100 */
[----:B------:R1:W-:Y:S04]  /*09d0*/  @!P0 STG.E desc[UR4][R14.64], R8 ;  /* 0x000000080e008986 */ /* 0x0003e8000c101904 */
[----:B------:R1:W-:Y:S01]  /*09e0*/  @!P1 STG.E desc[UR4][R4.64], R13 ;  /* 0x0000000d04009986 */ /* 0x0003e2000c101904 */
[----:B------:R-:W-:Y:S01]  /*09f0*/  FMUL R9, R9, R10 ;  /* 0x0000000a09097220 */ /* 0x000fe20000400000 */
[----:B------:R-:W-:Y:S01]  /*0a00*/  IMAD.WIDE R6, R11, 0x4, R6 ;  /* 0x000000040b067825 */ /* 0x000fe200078e0206 */
[----:B------:R-:W-:Y:S06]  /*0a10*/  @P0 EXIT ;  /* 0x000000000000094d */ /* 0x000fec0003800000 */
[----:B------:R-:W-:Y:S01]  /*0a20*/  STG.E desc[UR4][R6.64], R9 ;  /* 0x0000000906007986 */ /* 0x000fe2000c101904 */
[----:B------:R-:W-:Y:S05]  /*0a30*/  EXIT ;  /* 0x000000000000794d */ /* 0x000fea0003800000 */
.L_x_0:
[----:B------:R-:W-:-:S00]  /*0a40*/  BRA `(.L_x_0) ;  /* 0xfffffffc00fc7947 */ /* 0x000fc0000383ffff */
[----:B------:R-:W-:-:S00]  /*0a50*/  NOP ;  /* 0x0000000000007918 */ /* 0x000fc00000000000 */
        /* <DEDUP_REMOVED lines=10> */
.L_x_1:


//--------------------- .nv.constant0.triton_poi_fused__to_copy__unsafe_index_add_arange_clamp_mul_sub_0 --------------------------
	.section	.nv.constant0.triton_poi_fused__to_copy__unsafe_index_add_arange_clamp_mul_sub_0,"a",@progbits
	.sectionflags	@""
	.align	4
.nv.constant0.triton_poi_fused__to_copy__unsafe_index_add_arange_clamp_mul_sub_0:
	.zero		556
